//
// Generated by NVIDIA NVVM Compiler
//
// Compiler Build ID: CL-36424714
// Cuda compilation tools, release 13.0, V13.0.88
// Based on NVVM 20.0.0
//

.version 9.0
.target sm_100
.address_size 64

	// .globl	_Z3d2hPdi

.visible .entry _Z3d2hPdi(
	.param .u64 .ptr .align 1 _Z3d2hPdi_param_0,
	.param .u32 _Z3d2hPdi_param_1
)
{
	.reg .pred 	%p<2>;
	.reg .b16 	%rs<3>;
	.reg .b32 	%r<6>;
	.reg .b32 	%f<2>;
	.reg .b64 	%rd<5>;
	.reg .b64 	%fd<3>;

	ld.param.u64 	%rd1, [_Z3d2hPdi_param_0];
	ld.param.u32 	%r2, [_Z3d2hPdi_param_1];
	mov.u32 	%r3, %tid.x;
	mov.u32 	%r4, %ntid.x;
	mov.u32 	%r5, %ctaid.x;
	mad.lo.s32 	%r1, %r4, %r5, %r3;
	setp.ge.s32 	%p1, %r1, %r2;
	@%p1 bra 	$L__BB0_2;
	cvta.to.global.u64 	%rd2, %rd1;
	mul.wide.s32 	%rd3, %r1, 8;
	add.s64 	%rd4, %rd2, %rd3;
	ld.global.f64 	%fd1, [%rd4];
	// begin inline asm
	{  cvt.rn.f16.f64 %rs1, %fd1;}

	// end inline asm
	// begin inline asm
	{  cvt.f32.f16 %f1, %rs1;}

	// end inline asm
	cvt.f64.f32 	%fd2, %f1;
	st.global.f64 	[%rd4], %fd2;
$L__BB0_2:
	ret;

}


// ===== COMPILED SASS (sm_100) =====

	.target	sm_100

	.elftype	@"ET_EXEC"


//--------------------- .note.nv.tkinfo           --------------------------
	.section	.note.nv.tkinfo,"",@"SHT_NOTE"
	.sectionflags	@"SHF_NOTE_NV_TKINFO"
	.tkinfo
        /*0018*/ 	.word	0x00000002
        /*0030*/ 	.string	""
        /*0030*/ 	.string	"ptxas"
        /*0030*/ 	.string	"Cuda compilation tools, release 13.0, V13.0.88"
        /*0030*/ 	.string	"Build cuda_13.0.r13.0/compiler.36424714_0"
        /*0030*/ 	.string	"-arch sm_100 -m 64 "



//--------------------- .note.nv.cuinfo           --------------------------
	.section	.note.nv.cuinfo,"",@"SHT_NOTE"
	.sectionflags	@"SHF_NOTE_NV_CUINFO"
        /*0018*/ 	.short	0x0002
        /*001a*/ 	.short	0x0064
        /*001c*/ 	.short	0x0082
	.zero		2


//--------------------- .nv.info                  --------------------------
	.section	.nv.info,"",@"SHT_CUDA_INFO"
	.align	4


	//----- nvinfo : EIATTR_REGCOUNT
	.align		4
        /*0000*/ 	.byte	0x04, 0x2f
        /*0002*/ 	.short	(.L_1 - .L_0)
	.align		4
.L_0:
        /*0004*/ 	.word	index@(_Z3d2hPdi)
        /*0008*/ 	.word	0x0000000a


	//----- nvinfo : EIATTR_FRAME_SIZE
	.align		4
.L_1:
        /*000c*/ 	.byte	0x04, 0x11
        /*000e*/ 	.short	(.L_3 - .L_2)
	.align		4
.L_2:
        /*0010*/ 	.word	index@(_Z3d2hPdi)
        /*0014*/ 	.word	0x00000000


	//----- nvinfo : EIATTR_MIN_STACK_SIZE
	.align		4
.L_3:
        /*0018*/ 	.byte	0x04, 0x12
        /*001a*/ 	.short	(.L_5 - .L_4)
	.align		4
.L_4:
        /*001c*/ 	.word	index@(_Z3d2hPdi)
        /*0020*/ 	.word	0x00000000
.L_5:


//--------------------- .nv.compat                --------------------------
	.section	.nv.compat,"",@"SHT_CUDA_COMPAT_INFO"
	.align	4
        /*0000*/ 	.byte	0x02, 0x09, 0x00, 0x00, 0x02, 0x02, 0x01, 0x00, 0x02, 0x05, 0x05, 0x00, 0x03, 0x07, 0x01, 0x01
        /*0010*/ 	.byte	0x02, 0x03, 0x00, 0x00, 0x02, 0x06, 0x01, 0x00, 0x04, 0x0b, 0x08, 0x00, 0x09, 0x00, 0x00, 0x00
        /*0020*/ 	.byte	0x00, 0x00, 0x00, 0x00


//--------------------- .nv.info._Z3d2hPdi        --------------------------
	.section	.nv.info._Z3d2hPdi,"",@"SHT_CUDA_INFO"
	.sectionflags	@""
	.align	4


	//----- nvinfo : EIATTR_CUDA_API_VERSION
	.align		4
        /*0000*/ 	.byte	0x04, 0x37
        /*0002*/ 	.short	(.L_7 - .L_6)
.L_6:
        /*0004*/ 	.word	0x00000082


	//----- nvinfo : EIATTR_KPARAM_INFO
	.align		4
.L_7:
        /*0008*/ 	.byte	0x04, 0x17
        /*000a*/ 	.short	(.L_9 - .L_8)
.L_8:
        /*000c*/ 	.word	0x00000000
        /*0010*/ 	.short	0x0001
        /*0012*/ 	.short	0x0008
        /*0014*/ 	.byte	0x00, 0xf0, 0x11, 0x00


	//----- nvinfo : EIATTR_KPARAM_INFO
	.align		4
.L_9:
        /*0018*/ 	.byte	0x04, 0x17
        /*001a*/ 	.short	(.L_11 - .L_10)
.L_10:
        /*001c*/ 	.word	0x00000000
        /*0020*/ 	.short	0x0000
        /*0022*/ 	.short	0x0000
        /*0024*/ 	.byte	0x00, 0xf5, 0x21, 0x00


	//----- nvinfo : EIATTR_SPARSE_MMA_MASK
	.align		4
.L_11:
        /*0028*/ 	.byte	0x03, 0x50
        /*002a*/ 	.short	0x0000


	//----- nvinfo : EIATTR_MAXREG_COUNT
	.align		4
        /*002c*/ 	.byte	0x03, 0x1b
        /*002e*/ 	.short	0x00ff


	//----- nvinfo : EIATTR_MERCURY_ISA_VERSION
	.align		4
        /*0030*/ 	.byte	0x03, 0x5f
        /*0032*/ 	.short	0x0101


	//----- nvinfo : EIATTR_VRC_CTA_INIT_COUNT
	.align		4
        /*0034*/ 	.byte	0x02, 0x4a
	.zero		1
	.zero		1


	//----- nvinfo : EIATTR_EXIT_INSTR_OFFSETS
	.align		4
        /*0038*/ 	.byte	0x04, 0x1c
        /*003a*/ 	.short	(.L_13 - .L_12)


	//   ....[0]....
.L_12:
        /*003c*/ 	.word	0x00000070


	//   ....[1]....
        /*0040*/ 	.word	0x00000100


	//----- nvinfo : EIATTR_CBANK_PARAM_SIZE
	.align		4
.L_13:
        /*0044*/ 	.byte	0x03, 0x19
        /*0046*/ 	.short	0x000c


	//----- nvinfo : EIATTR_PARAM_CBANK
	.align		4
        /*0048*/ 	.byte	0x04, 0x0a
        /*004a*/ 	.short	(.L_15 - .L_14)
	.align		4
.L_14:
        /*004c*/ 	.word	index@(.nv.constant0._Z3d2hPdi)
        /*0050*/ 	.short	0x0380
        /*0052*/ 	.short	0x000c


	//----- nvinfo : EIATTR_SW_WAR
	.align		4
.L_15:
        /*0054*/ 	.byte	0x04, 0x36
        /*0056*/ 	.short	(.L_17 - .L_16)
.L_16:
        /*0058*/ 	.word	0x00000008
.L_17:


//--------------------- .nv.callgraph             --------------------------
	.section	.nv.callgraph,"",@"SHT_CUDA_CALLGRAPH"
	.align	4
	.sectionentsize	8
	.align		4
        /*0000*/ 	.word	0x00000000
	.align		4
        /*0004*/ 	.word	0xffffffff
	.align		4
        /*0008*/ 	.word	0x00000000
	.align		4
        /*000c*/ 	.word	0xfffffffe
	.align		4
        /*0010*/ 	.word	0x00000000
	.align		4
        /*0014*/ 	.word	0xfffffffd
	.align		4
        /*0018*/ 	.word	0x00000000
	.align		4
        /*001c*/ 	.word	0xfffffffc


//--------------------- .text._Z3d2hPdi           --------------------------
	.section	.text._Z3d2hPdi,"ax",@progbits
	.align	128
        .global         _Z3d2hPdi
        .type           _Z3d2hPdi,@function
        .size           _Z3d2hPdi,(.L_x_1 - _Z3d2hPdi)
        .other          _Z3d2hPdi,@"STO_CUDA_ENTRY STV_DEFAULT"
_Z3d2hPdi:
.text._Z3d2hPdi:
[----:B------:R-:W-:Y:S01]  /*0000*/  LDC R1, c[0x0][0x37c] ;  /* 0x0000df00ff017b82 */ /* 0x000fe20000000800 */
[----:B------:R-:W0:Y:S01]  /*0010*/  S2R R5, SR_TID.X ;  /* 0x0000000000057919 */ /* 0x000e220000002100 */
[----:B------:R-:W0:Y:S01]  /*0020*/  LDCU UR4, c[0x0][0x360] ;  /* 0x00006c00ff0477ac */ /* 0x000e220008000800 */
[----:B------:R-:W0:Y:S01]  /*0030*/  S2R R0, SR_CTAID.X ;  /* 0x0000000000007919 */ /* 0x000e220000002500 */
[----:B------:R-:W1:Y:S01]  /*0040*/  LDCU UR5, c[0x0][0x388] ;  /* 0x00007100ff0577ac */ /* 0x000e620008000800 */
[----:B0-----:R-:W-:-:S05]  /*0050*/  IMAD R5, R0, UR4, R5 ;  /* 0x0000000400057c24 */ /* 0x001fca000f8e0205 */
[----:B-1----:R-:W-:-:S13]  /*0060*/  ISETP.GE.AND P0, PT, R5, UR5, PT ;  /* 0x0000000505007c0c */ /* 0x002fda000bf06270 */
[----:B------:R-:W-:Y:S05]  /*0070*/  @P0 EXIT ;  /* 0x000000000000094d */ /* 0x000fea0003800000 */
[----:B------:R-:W0:Y:S01]  /*0080*/  LDC.64 R2, c[0x0][0x380] ;  /* 0x0000e000ff027b82 */ /* 0x000e220000000a00 */
[----:B------:R-:W1:Y:S01]  /*0090*/  LDCU.64 UR4, c[0x0][0x358] ;  /* 0x00006b00ff0477ac */ /* 0x000e620008000a00 */
[----:B0-----:R-:W-:-:S05]  /*00a0*/  IMAD.WIDE R2, R5, 0x8, R2 ;  /* 0x0000000805027825 */ /* 0x001fca00078e0202 */
[----:B-1----:R-:W2:Y:S02]  /*00b0*/  LDG.E.64 R4, desc[UR4][R2.64] ;  /* 0x0000000402047981 */ /* 0x002ea4000c1e1b00 */
[----:B--2---:R-:W0:Y:S02]  /*00c0*/  F2F.F16.F64 R4, R4 ;  /* 0x0000000400047310 */ /* 0x004e240000300800 */
[----:B0-----:R-:W-:-:S06]  /*00d0*/  HADD2.F32 R6, -RZ, R4.H0_H0 ;  /* 0x20000004ff067230 */ /* 0x001fcc0000004100 */
[----:B------:R-:W0:Y:S02]  /*00e0*/  F2F.F64.F32 R6, R6 ;  /* 0x0000000600067310 */ /* 0x000e240000201800 */
[----:B0-----:R-:W-:Y:S01]  /*00f0*/  STG.E.64 desc[UR4][R2.64], R6 ;  /* 0x0000000602007986 */ /* 0x001fe2000c101b04 */
[----:B------:R-:W-:Y:S05]  /*0100*/  EXIT ;  /* 0x000000000000794d */ /* 0x000fea0003800000 */
.L_x_0:
[----:B------:R-:W-:-:S00]  /*0110*/  BRA `(.L_x_0) ;  /* 0xfffffffc00fc7947 */ /* 0x000fc0000383ffff */
[----:B------:R-:W-:-:S00]  /*0120*/  NOP ;  /* 0x0000000000007918 */ /* 0x000fc00000000000 */
        /* <DEDUP_REMOVED lines=13> */
.L_x_1:


//--------------------- .nv.shared.reserved.0     --------------------------
	.section	.nv.shared.reserved.0,"aw",@nobits
	.weak		__nv_reservedSMEM_offset_0_alias
	.size		__nv_reservedSMEM_offset_0_alias, 0, 64
	.other		__nv_reservedSMEM_offset_0_alias,@"STO_CUDA_RESERVED_SHARED STV_DEFAULT"
__nv_reservedSMEM_offset_0_alias:
	.zero		0
	.zero		64


//--------------------- .nv.constant0._Z3d2hPdi   --------------------------
	.section	.nv.constant0._Z3d2hPdi,"a",@progbits
	.sectionflags	@""
	.align	4
.nv.constant0._Z3d2hPdi:
	.zero		908


//--------------------- SYMBOLS --------------------------

	.type		.nv.reservedSmem.offset0,@object
	.size		.nv.reservedSmem.offset0,0x4
